//
// Generated by NVIDIA NVVM Compiler
//
// Compiler Build ID: CL-36424714
// Cuda compilation tools, release 13.0, V13.0.88
// Based on NVVM 20.0.0
//

.version 9.0
.target sm_100
.address_size 64

	// .globl	_Z12SAXPY_kernelfPKfPf

.visible .entry _Z12SAXPY_kernelfPKfPf(
	.param .f32 _Z12SAXPY_kernelfPKfPf_param_0,
	.param .u64 .ptr .align 1 _Z12SAXPY_kernelfPKfPf_param_1,
	.param .u64 .ptr .align 1 _Z12SAXPY_kernelfPKfPf_param_2
)
{
	.reg .pred 	%p<2>;
	.reg .b32 	%r<5>;
	.reg .b32 	%f<5>;
	.reg .b64 	%rd<8>;

	ld.param.f32 	%f1, [_Z12SAXPY_kernelfPKfPf_param_0];
	ld.param.u64 	%rd1, [_Z12SAXPY_kernelfPKfPf_param_1];
	ld.param.u64 	%rd2, [_Z12SAXPY_kernelfPKfPf_param_2];
	mov.u32 	%r2, %ctaid.x;
	mov.u32 	%r3, %ntid.x;
	mov.u32 	%r4, %tid.x;
	mad.lo.s32 	%r1, %r2, %r3, %r4;
	setp.gt.s32 	%p1, %r1, 99999999;
	@%p1 bra 	$L__BB0_2;
	cvta.to.global.u64 	%rd3, %rd1;
	cvta.to.global.u64 	%rd4, %rd2;
	mul.wide.s32 	%rd5, %r1, 4;
	add.s64 	%rd6, %rd3, %rd5;
	ld.global.f32 	%f2, [%rd6];
	add.s64 	%rd7, %rd4, %rd5;
	ld.global.f32 	%f3, [%rd7];
	fma.rn.f32 	%f4, %f1, %f2, %f3;
	st.global.f32 	[%rd7], %f4;
$L__BB0_2:
	ret;

}


// ===== COMPILED SASS (sm_100) =====

	.target	sm_100

	.elftype	@"ET_EXEC"


//--------------------- .note.nv.tkinfo           --------------------------
	.section	.note.nv.tkinfo,"",@"SHT_NOTE"
	.sectionflags	@"SHF_NOTE_NV_TKINFO"
	.tkinfo
        /*0018*/ 	.word	0x00000002
        /*0030*/ 	.string	""
        /*0030*/ 	.string	"ptxas"
        /*0030*/ 	.string	"Cuda compilation tools, release 13.0, V13.0.88"
        /*0030*/ 	.string	"Build cuda_13.0.r13.0/compiler.36424714_0"
        /*0030*/ 	.string	"-arch sm_100 -m 64 "



//--------------------- .note.nv.cuinfo           --------------------------
	.section	.note.nv.cuinfo,"",@"SHT_NOTE"
	.sectionflags	@"SHF_NOTE_NV_CUINFO"
        /*0018*/ 	.short	0x0002
        /*001a*/ 	.short	0x0064
        /*001c*/ 	.short	0x0082
	.zero		2


//--------------------- .nv.info                  --------------------------
	.section	.nv.info,"",@"SHT_CUDA_INFO"
	.align	4


	//----- nvinfo : EIATTR_REGCOUNT
	.align		4
        /*0000*/ 	.byte	0x04, 0x2f
        /*0002*/ 	.short	(.L_1 - .L_0)
	.align		4
.L_0:
        /*0004*/ 	.word	index@(_Z12SAXPY_kernelfPKfPf)
        /*0008*/ 	.word	0x0000000a


	//----- nvinfo : EIATTR_FRAME_SIZE
	.align		4
.L_1:
        /*000c*/ 	.byte	0x04, 0x11
        /*000e*/ 	.short	(.L_3 - .L_2)
	.align		4
.L_2:
        /*0010*/ 	.word	index@(_Z12SAXPY_kernelfPKfPf)
        /*0014*/ 	.word	0x00000000


	//----- nvinfo : EIATTR_MIN_STACK_SIZE
	.align		4
.L_3:
        /*0018*/ 	.byte	0x04, 0x12
        /*001a*/ 	.short	(.L_5 - .L_4)
	.align		4
.L_4:
        /*001c*/ 	.word	index@(_Z12SAXPY_kernelfPKfPf)
        /*0020*/ 	.word	0x00000000
.L_5:


//--------------------- .nv.compat                --------------------------
	.section	.nv.compat,"",@"SHT_CUDA_COMPAT_INFO"
	.align	4
        /*0000*/ 	.byte	0x02, 0x09, 0x00, 0x00, 0x02, 0x02, 0x01, 0x00, 0x02, 0x05, 0x05, 0x00, 0x03, 0x07, 0x01, 0x01
        /*0010*/ 	.byte	0x02, 0x03, 0x00, 0x00, 0x02, 0x06, 0x01, 0x00, 0x04, 0x0b, 0x08, 0x00, 0x09, 0x00, 0x00, 0x00
        /*0020*/ 	.byte	0x00, 0x00, 0x00, 0x00


//--------------------- .nv.info._Z12SAXPY_kernelfPKfPf --------------------------
	.section	.nv.info._Z12SAXPY_kernelfPKfPf,"",@"SHT_CUDA_INFO"
	.sectionflags	@""
	.align	4


	//----- nvinfo : EIATTR_CUDA_API_VERSION
	.align		4
        /*0000*/ 	.byte	0x04, 0x37
        /*0002*/ 	.short	(.L_7 - .L_6)
.L_6:
        /*0004*/ 	.word	0x00000082


	//----- nvinfo : EIATTR_KPARAM_INFO
	.align		4
.L_7:
        /*0008*/ 	.byte	0x04, 0x17
        /*000a*/ 	.short	(.L_9 - .L_8)
.L_8:
        /*000c*/ 	.word	0x00000000
        /*0010*/ 	.short	0x0002
        /*0012*/ 	.short	0x0010
        /*0014*/ 	.byte	0x00, 0xf5, 0x21, 0x00


	//----- nvinfo : EIATTR_KPARAM_INFO
	.align		4
.L_9:
        /*0018*/ 	.byte	0x04, 0x17
        /*001a*/ 	.short	(.L_11 - .L_10)
.L_10:
        /*001c*/ 	.word	0x00000000
        /*0020*/ 	.short	0x0001
        /*0022*/ 	.short	0x0008
        /*0024*/ 	.byte	0x00, 0xf5, 0x21, 0x00


	//----- nvinfo : EIATTR_KPARAM_INFO
	.align		4
.L_11:
        /*0028*/ 	.byte	0x04, 0x17
        /*002a*/ 	.short	(.L_13 - .L_12)
.L_12:
        /*002c*/ 	.word	0x00000000
        /*0030*/ 	.short	0x0000
        /*0032*/ 	.short	0x0000
        /*0034*/ 	.byte	0x00, 0xf0, 0x11, 0x00


	//----- nvinfo : EIATTR_SPARSE_MMA_MASK
	.align		4
.L_13:
        /*0038*/ 	.byte	0x03, 0x50
        /*003a*/ 	.short	0x0000


	//----- nvinfo : EIATTR_MAXREG_COUNT
	.align		4
        /*003c*/ 	.byte	0x03, 0x1b
        /*003e*/ 	.short	0x00ff


	//----- nvinfo : EIATTR_MERCURY_ISA_VERSION
	.align		4
        /*0040*/ 	.byte	0x03, 0x5f
        /*0042*/ 	.short	0x0101


	//----- nvinfo : EIATTR_VRC_CTA_INIT_COUNT
	.align		4
        /*0044*/ 	.byte	0x02, 0x4a
	.zero		1
	.zero		1


	//----- nvinfo : EIATTR_EXIT_INSTR_OFFSETS
	.align		4
        /*0048*/ 	.byte	0x04, 0x1c
        /*004a*/ 	.short	(.L_15 - .L_14)


	//   ....[0]....
.L_14:
        /*004c*/ 	.word	0x00000060


	//   ....[1]....
        /*0050*/ 	.word	0x00000110


	//----- nvinfo : EIATTR_CBANK_PARAM_SIZE
	.align		4
.L_15:
        /*0054*/ 	.byte	0x03, 0x19
        /*0056*/ 	.short	0x0018


	//----- nvinfo : EIATTR_PARAM_CBANK
	.align		4
        /*0058*/ 	.byte	0x04, 0x0a
        /*005a*/ 	.short	(.L_17 - .L_16)
	.align		4
.L_16:
        /*005c*/ 	.word	index@(.nv.constant0._Z12SAXPY_kernelfPKfPf)
        /*0060*/ 	.short	0x0380
        /*0062*/ 	.short	0x0018


	//----- nvinfo : EIATTR_SW_WAR
	.align		4
.L_17:
        /*0064*/ 	.byte	0x04, 0x36
        /*0066*/ 	.short	(.L_19 - .L_18)
.L_18:
        /*0068*/ 	.word	0x00000008
.L_19:


//--------------------- .nv.callgraph             --------------------------
	.section	.nv.callgraph,"",@"SHT_CUDA_CALLGRAPH"
	.align	4
	.sectionentsize	8
	.align		4
        /*0000*/ 	.word	0x00000000
	.align		4
        /*0004*/ 	.word	0xffffffff
	.align		4
        /*0008*/ 	.word	0x00000000
	.align		4
        /*000c*/ 	.word	0xfffffffe
	.align		4
        /*0010*/ 	.word	0x00000000
	.align		4
        /*0014*/ 	.word	0xfffffffd
	.align		4
        /*0018*/ 	.word	0x00000000
	.align		4
        /*001c*/ 	.word	0xfffffffc


//--------------------- .text._Z12SAXPY_kernelfPKfPf --------------------------
	.section	.text._Z12SAXPY_kernelfPKfPf,"ax",@progbits
	.align	128
        .global         _Z12SAXPY_kernelfPKfPf
        .type           _Z12SAXPY_kernelfPKfPf,@function
        .size           _Z12SAXPY_kernelfPKfPf,(.L_x_1 - _Z12SAXPY_kernelfPKfPf)
        .other          _Z12SAXPY_kernelfPKfPf,@"STO_CUDA_ENTRY STV_DEFAULT"
_Z12SAXPY_kernelfPKfPf:
.text._Z12SAXPY_kernelfPKfPf:
[----:B------:R-:W-:Y:S01]  /*0000*/  LDC R1, c[0x0][0x37c] ;  /* 0x0000df00ff017b82 */ /* 0x000fe20000000800 */
[----:B------:R-:W0:Y:S07]  /*0010*/  S2R R0, SR_TID.X ;  /* 0x0000000000007919 */ /* 0x000e2e0000002100 */
[----:B------:R-:W0:Y:S08]  /*0020*/  S2UR UR4, SR_CTAID.X ;  /* 0x00000000000479c3 */ /* 0x000e300000002500 */
[----:B------:R-:W0:Y:S02]  /*0030*/  LDC R7, c[0x0][0x360] ;  /* 0x0000d800ff077b82 */ /* 0x000e240000000800 */
[----:B0-----:R-:W-:-:S05]  /*0040*/  IMAD R7, R7, UR4, R0 ;  /* 0x0000000407077c24 */ /* 0x001fca000f8e0200 */
[----:B------:R-:W-:-:S13]  /*0050*/  ISETP.GT.AND P0, PT, R7, 0x5f5e0ff, PT ;  /* 0x05f5e0ff0700780c */ /* 0x000fda0003f04270 */
[----:B------:R-:W-:Y:S05]  /*0060*/  @P0 EXIT ;  /* 0x000000000000094d */ /* 0x000fea0003800000 */
[----:B------:R-:W0:Y:S01]  /*0070*/  LDC.64 R2, c[0x0][0x388] ;  /* 0x0000e200ff027b82 */ /* 0x000e220000000a00 */
[----:B------:R-:W1:Y:S01]  /*0080*/  LDCU.64 UR4, c[0x0][0x358] ;  /* 0x00006b00ff0477ac */ /* 0x000e620008000a00 */
[----:B------:R-:W2:Y:S06]  /*0090*/  LDCU UR6, c[0x0][0x380] ;  /* 0x00007000ff0677ac */ /* 0x000eac0008000800 */
[----:B------:R-:W3:Y:S01]  /*00a0*/  LDC.64 R4, c[0x0][0x390] ;  /* 0x0000e400ff047b82 */ /* 0x000ee20000000a00 */
[----:B0-----:R-:W-:-:S06]  /*00b0*/  IMAD.WIDE R2, R7, 0x4, R2 ;  /* 0x0000000407027825 */ /* 0x001fcc00078e0202 */
[----:B-1----:R-:W2:Y:S01]  /*00c0*/  LDG.E R2, desc[UR4][R2.64] ;  /* 0x0000000402027981 */ /* 0x002ea2000c1e1900 */
[----:B---3--:R-:W-:-:S05]  /*00d0*/  IMAD.WIDE R4, R7, 0x4, R4 ;  /* 0x0000000407047825 */ /* 0x008fca00078e0204 */
[----:B------:R-:W2:Y:S02]  /*00e0*/  LDG.E R7, desc[UR4][R4.64] ;  /* 0x0000000404077981 */ /* 0x000ea4000c1e1900 */
[----:B--2---:R-:W-:-:S05]  /*00f0*/  FFMA R7, R2, UR6, R7 ;  /* 0x0000000602077c23 */ /* 0x004fca0008000007 */
[----:B------:R-:W-:Y:S01]  /*0100*/  STG.E desc[UR4][R4.64], R7 ;  /* 0x0000000704007986 */ /* 0x000fe2000c101904 */
[----:B------:R-:W-:Y:S05]  /*0110*/  EXIT ;  /* 0x000000000000794d */ /* 0x000fea0003800000 */
.L_x_0:
[----:B------:R-:W-:-:S00]  /*0120*/  BRA `(.L_x_0) ;  /* 0xfffffffc00fc7947 */ /* 0x000fc0000383ffff */
[----:B------:R-:W-:-:S00]  /*0130*/  NOP ;  /* 0x0000000000007918 */ /* 0x000fc00000000000 */
        /* <DEDUP_REMOVED lines=12> */
.L_x_1:


//--------------------- .nv.shared.reserved.0     --------------------------
	.section	.nv.shared.reserved.0,"aw",@nobits
	.weak		__nv_reservedSMEM_offset_0_alias
	.size		__nv_reservedSMEM_offset_0_alias, 0, 64
	.other		__nv_reservedSMEM_offset_0_alias,@"STO_CUDA_RESERVED_SHARED STV_DEFAULT"
__nv_reservedSMEM_offset_0_alias:
	.zero		0
	.zero		64


//--------------------- .nv.constant0._Z12SAXPY_kernelfPKfPf --------------------------
	.section	.nv.constant0._Z12SAXPY_kernelfPKfPf,"a",@progbits
	.sectionflags	@""
	.align	4
.nv.constant0._Z12SAXPY_kernelfPKfPf:
	.zero		920


//--------------------- SYMBOLS --------------------------

	.type		.nv.reservedSmem.offset0,@object
	.size		.nv.reservedSmem.offset0,0x4
